//
// Generated by NVIDIA NVVM Compiler
//
// Compiler Build ID: CL-36424714
// Cuda compilation tools, release 13.0, V13.0.88
// Based on NVVM 20.0.0
//

.version 9.0
.target sm_100
.address_size 64

	// .globl	_Z13uniformAdd_ssPiS_iii
// _ZZ13uniformAdd_ssPiS_iiiE3uni has been demoted

.visible .entry _Z13uniformAdd_ssPiS_iii(
	.param .u64 .ptr .align 1 _Z13uniformAdd_ssPiS_iii_param_0,
	.param .u64 .ptr .align 1 _Z13uniformAdd_ssPiS_iii_param_1,
	.param .u32 _Z13uniformAdd_ssPiS_iii_param_2,
	.param .u32 _Z13uniformAdd_ssPiS_iii_param_3,
	.param .u32 _Z13uniformAdd_ssPiS_iii_param_4
)
{
	.reg .pred 	%p<3>;
	.reg .b32 	%r<24>;
	.reg .b64 	%rd<11>;
	// demoted variable
	.shared .align 4 .u32 _ZZ13uniformAdd_ssPiS_iiiE3uni;
	ld.param.u64 	%rd1, [_Z13uniformAdd_ssPiS_iii_param_0];
	ld.param.u64 	%rd2, [_Z13uniformAdd_ssPiS_iii_param_1];
	ld.param.u32 	%r2, [_Z13uniformAdd_ssPiS_iii_param_2];
	ld.param.u32 	%r3, [_Z13uniformAdd_ssPiS_iii_param_3];
	ld.param.u32 	%r4, [_Z13uniformAdd_ssPiS_iii_param_4];
	mov.u32 	%r1, %tid.x;
	setp.ne.s32 	%p1, %r1, 0;
	@%p1 bra 	$L__BB0_2;
	cvta.to.global.u64 	%rd3, %rd2;
	mov.u32 	%r5, %ctaid.x;
	add.s32 	%r6, %r3, %r5;
	mul.wide.u32 	%rd4, %r6, 4;
	add.s64 	%rd5, %rd3, %rd4;
	ld.global.u32 	%r7, [%rd5];
	st.shared.u32 	[_ZZ13uniformAdd_ssPiS_iiiE3uni], %r7;
$L__BB0_2:
	cvta.to.global.u64 	%rd6, %rd1;
	mov.u32 	%r8, %ctaid.x;
	mov.u32 	%r9, %ntid.x;
	shl.b32 	%r10, %r8, 8;
	shr.s32 	%r11, %r10, 8;
	mul.lo.s32 	%r12, %r9, %r11;
	shl.b32 	%r13, %r12, 1;
	add.s32 	%r14, %r13, %r1;
	add.s32 	%r15, %r14, %r4;
	bar.sync 	0;
	ld.shared.u32 	%r16, [_ZZ13uniformAdd_ssPiS_iiiE3uni];
	mul.wide.u32 	%rd7, %r15, 4;
	add.s64 	%rd8, %rd6, %rd7;
	ld.global.u32 	%r17, [%rd8];
	add.s32 	%r18, %r17, %r16;
	st.global.u32 	[%rd8], %r18;
	add.s32 	%r19, %r1, %r9;
	setp.lt.u32 	%p2, %r19, %r2;
	selp.b32 	%r20, %r16, 0, %p2;
	add.s32 	%r21, %r15, %r9;
	mul.wide.u32 	%rd9, %r21, 4;
	add.s64 	%rd10, %rd6, %rd9;
	ld.global.u32 	%r22, [%rd10];
	add.s32 	%r23, %r22, %r20;
	st.global.u32 	[%rd10], %r23;
	ret;

}


// ===== COMPILED SASS (sm_100) =====

	.target	sm_100

	.elftype	@"ET_EXEC"


//--------------------- .note.nv.tkinfo           --------------------------
	.section	.note.nv.tkinfo,"",@"SHT_NOTE"
	.sectionflags	@"SHF_NOTE_NV_TKINFO"
	.tkinfo
        /*0018*/ 	.word	0x00000002
        /*0030*/ 	.string	""
        /*0030*/ 	.string	"ptxas"
        /*0030*/ 	.string	"Cuda compilation tools, release 13.0, V13.0.88"
        /*0030*/ 	.string	"Build cuda_13.0.r13.0/compiler.36424714_0"
        /*0030*/ 	.string	"-arch sm_100 -m 64 "



//--------------------- .note.nv.cuinfo           --------------------------
	.section	.note.nv.cuinfo,"",@"SHT_NOTE"
	.sectionflags	@"SHF_NOTE_NV_CUINFO"
        /*0018*/ 	.short	0x0002
        /*001a*/ 	.short	0x0064
        /*001c*/ 	.short	0x0082
	.zero		2


//--------------------- .nv.info                  --------------------------
	.section	.nv.info,"",@"SHT_CUDA_INFO"
	.align	4


	//----- nvinfo : EIATTR_REGCOUNT
	.align		4
        /*0000*/ 	.byte	0x04, 0x2f
        /*0002*/ 	.short	(.L_1 - .L_0)
	.align		4
.L_0:
        /*0004*/ 	.word	index@(_Z13uniformAdd_ssPiS_iii)
        /*0008*/ 	.word	0x00000010


	//----- nvinfo : EIATTR_FRAME_SIZE
	.align		4
.L_1:
        /*000c*/ 	.byte	0x04, 0x11
        /*000e*/ 	.short	(.L_3 - .L_2)
	.align		4
.L_2:
        /*0010*/ 	.word	index@(_Z13uniformAdd_ssPiS_iii)
        /*0014*/ 	.word	0x00000000


	//----- nvinfo : EIATTR_MIN_STACK_SIZE
	.align		4
.L_3:
        /*0018*/ 	.byte	0x04, 0x12
        /*001a*/ 	.short	(.L_5 - .L_4)
	.align		4
.L_4:
        /*001c*/ 	.word	index@(_Z13uniformAdd_ssPiS_iii)
        /*0020*/ 	.word	0x00000000
.L_5:


//--------------------- .nv.compat                --------------------------
	.section	.nv.compat,"",@"SHT_CUDA_COMPAT_INFO"
	.align	4
        /*0000*/ 	.byte	0x02, 0x09, 0x00, 0x00, 0x02, 0x02, 0x01, 0x00, 0x02, 0x05, 0x05, 0x00, 0x03, 0x07, 0x01, 0x01
        /*0010*/ 	.byte	0x02, 0x03, 0x00, 0x00, 0x02, 0x06, 0x01, 0x00, 0x04, 0x0b, 0x08, 0x00, 0x09, 0x00, 0x00, 0x00
        /*0020*/ 	.byte	0x00, 0x00, 0x00, 0x00


//--------------------- .nv.info._Z13uniformAdd_ssPiS_iii --------------------------
	.section	.nv.info._Z13uniformAdd_ssPiS_iii,"",@"SHT_CUDA_INFO"
	.sectionflags	@""
	.align	4


	//----- nvinfo : EIATTR_CUDA_API_VERSION
	.align		4
        /*0000*/ 	.byte	0x04, 0x37
        /*0002*/ 	.short	(.L_7 - .L_6)
.L_6:
        /*0004*/ 	.word	0x00000082


	//----- nvinfo : EIATTR_KPARAM_INFO
	.align		4
.L_7:
        /*0008*/ 	.byte	0x04, 0x17
        /*000a*/ 	.short	(.L_9 - .L_8)
.L_8:
        /*000c*/ 	.word	0x00000000
        /*0010*/ 	.short	0x0004
        /*0012*/ 	.short	0x0018
        /*0014*/ 	.byte	0x00, 0xf0, 0x11, 0x00


	//----- nvinfo : EIATTR_KPARAM_INFO
	.align		4
.L_9:
        /*0018*/ 	.byte	0x04, 0x17
        /*001a*/ 	.short	(.L_11 - .L_10)
.L_10:
        /*001c*/ 	.word	0x00000000
        /*0020*/ 	.short	0x0003
        /*0022*/ 	.short	0x0014
        /*0024*/ 	.byte	0x00, 0xf0, 0x11, 0x00


	//----- nvinfo : EIATTR_KPARAM_INFO
	.align		4
.L_11:
        /*0028*/ 	.byte	0x04, 0x17
        /*002a*/ 	.short	(.L_13 - .L_12)
.L_12:
        /*002c*/ 	.word	0x00000000
        /*0030*/ 	.short	0x0002
        /*0032*/ 	.short	0x0010
        /*0034*/ 	.byte	0x00, 0xf0, 0x11, 0x00


	//----- nvinfo : EIATTR_KPARAM_INFO
	.align		4
.L_13:
        /*0038*/ 	.byte	0x04, 0x17
        /*003a*/ 	.short	(.L_15 - .L_14)
.L_14:
        /*003c*/ 	.word	0x00000000
        /*0040*/ 	.short	0x0001
        /*0042*/ 	.short	0x0008
        /*0044*/ 	.byte	0x00, 0xf5, 0x21, 0x00


	//----- nvinfo : EIATTR_KPARAM_INFO
	.align		4
.L_15:
        /*0048*/ 	.byte	0x04, 0x17
        /*004a*/ 	.short	(.L_17 - .L_16)
.L_16:
        /*004c*/ 	.word	0x00000000
        /*0050*/ 	.short	0x0000
        /*0052*/ 	.short	0x0000
        /*0054*/ 	.byte	0x00, 0xf5, 0x21, 0x00


	//----- nvinfo : EIATTR_SPARSE_MMA_MASK
	.align		4
.L_17:
        /*0058*/ 	.byte	0x03, 0x50
        /*005a*/ 	.short	0x0000


	//----- nvinfo : EIATTR_MAXREG_COUNT
	.align		4
        /*005c*/ 	.byte	0x03, 0x1b
        /*005e*/ 	.short	0x00ff


	//----- nvinfo : EIATTR_NUM_BARRIERS
	.align		4
        /*0060*/ 	.byte	0x02, 0x4c
        /*0062*/ 	.byte	0x01
	.zero		1


	//----- nvinfo : EIATTR_MERCURY_ISA_VERSION
	.align		4
        /*0064*/ 	.byte	0x03, 0x5f
        /*0066*/ 	.short	0x0101


	//----- nvinfo : EIATTR_VRC_CTA_INIT_COUNT
	.align		4
        /*0068*/ 	.byte	0x02, 0x4a
	.zero		1
	.zero		1


	//----- nvinfo : EIATTR_EXIT_INSTR_OFFSETS
	.align		4
        /*006c*/ 	.byte	0x04, 0x1c
        /*006e*/ 	.short	(.L_19 - .L_18)


	//   ....[0]....
.L_18:
        /*0070*/ 	.word	0x00000250


	//----- nvinfo : EIATTR_CBANK_PARAM_SIZE
	.align		4
.L_19:
        /*0074*/ 	.byte	0x03, 0x19
        /*0076*/ 	.short	0x001c


	//----- nvinfo : EIATTR_PARAM_CBANK
	.align		4
        /*0078*/ 	.byte	0x04, 0x0a
        /*007a*/ 	.short	(.L_21 - .L_20)
	.align		4
.L_20:
        /*007c*/ 	.word	index@(.nv.constant0._Z13uniformAdd_ssPiS_iii)
        /*0080*/ 	.short	0x0380
        /*0082*/ 	.short	0x001c


	//----- nvinfo : EIATTR_SW_WAR
	.align		4
.L_21:
        /*0084*/ 	.byte	0x04, 0x36
        /*0086*/ 	.short	(.L_23 - .L_22)
.L_22:
        /*0088*/ 	.word	0x00000008
.L_23:


//--------------------- .nv.callgraph             --------------------------
	.section	.nv.callgraph,"",@"SHT_CUDA_CALLGRAPH"
	.align	4
	.sectionentsize	8
	.align		4
        /*0000*/ 	.word	0x00000000
	.align		4
        /*0004*/ 	.word	0xffffffff
	.align		4
        /*0008*/ 	.word	0x00000000
	.align		4
        /*000c*/ 	.word	0xfffffffe
	.align		4
        /*0010*/ 	.word	0x00000000
	.align		4
        /*0014*/ 	.word	0xfffffffd
	.align		4
        /*0018*/ 	.word	0x00000000
	.align		4
        /*001c*/ 	.word	0xfffffffc


//--------------------- .text._Z13uniformAdd_ssPiS_iii --------------------------
	.section	.text._Z13uniformAdd_ssPiS_iii,"ax",@progbits
	.align	128
        .global         _Z13uniformAdd_ssPiS_iii
        .type           _Z13uniformAdd_ssPiS_iii,@function
        .size           _Z13uniformAdd_ssPiS_iii,(.L_x_1 - _Z13uniformAdd_ssPiS_iii)
        .other          _Z13uniformAdd_ssPiS_iii,@"STO_CUDA_ENTRY STV_DEFAULT"
_Z13uniformAdd_ssPiS_iii:
.text._Z13uniformAdd_ssPiS_iii:
[----:B------:R-:W-:Y:S01]  /*0000*/  LDC R1, c[0x0][0x37c] ;  /* 0x0000df00ff017b82 */ /* 0x000fe20000000800 */
[----:B------:R-:W0:Y:S07]  /*0010*/  S2R R13, SR_TID.X ;  /* 0x00000000000d7919 */ /* 0x000e2e0000002100 */
[----:B------:R-:W1:Y:S01]  /*0020*/  S2UR UR4, SR_CTAID.X ;  /* 0x00000000000479c3 */ /* 0x000e620000002500 */
[----:B------:R-:W2:Y:S01]  /*0030*/  LDCU.64 UR6, c[0x0][0x358] ;  /* 0x00006b00ff0677ac */ /* 0x000ea20008000a00 */
[----:B------:R-:W3:Y:S01]  /*0040*/  LDCU UR8, c[0x0][0x398] ;  /* 0x00007300ff0877ac */ /* 0x000ee20008000800 */
[----:B0-----:R-:W-:-:S13]  /*0050*/  ISETP.NE.AND P0, PT, R13, RZ, PT ;  /* 0x000000ff0d00720c */ /* 0x001fda0003f05270 */
[----:B------:R-:W1:Y:S08]  /*0060*/  @!P0 LDC R5, c[0x0][0x394] ;  /* 0x0000e500ff058b82 */ /* 0x000e700000000800 */
[----:B------:R-:W0:Y:S01]  /*0070*/  @!P0 LDC.64 R2, c[0x0][0x388] ;  /* 0x0000e200ff028b82 */ /* 0x000e220000000a00 */
[----:B-1----:R-:W-:-:S05]  /*0080*/  @!P0 IADD3 R5, PT, PT, R5, UR4, RZ ;  /* 0x0000000405058c10 */ /* 0x002fca000fffe0ff */
[----:B0-----:R-:W-:Y:S02]  /*0090*/  @!P0 IMAD.WIDE.U32 R2, R5, 0x4, R2 ;  /* 0x0000000405028825 */ /* 0x001fe400078e0002 */
[----:B------:R-:W0:Y:S03]  /*00a0*/  LDC R8, c[0x0][0x360] ;  /* 0x0000d800ff087b82 */ /* 0x000e260000000800 */
[----:B--2---:R1:W2:Y:S01]  /*00b0*/  @!P0 LDG.E R0, desc[UR6][R2.64] ;  /* 0x0000000602008981 */ /* 0x0042a2000c1e1900 */
[----:B------:R-:W-:-:S04]  /*00c0*/  USHF.L.U32 UR4, UR4, 0x8, URZ ;  /* 0x0000000804047899 */ /* 0x000fc800080006ff */
[----:B------:R-:W4:Y:S01]  /*00d0*/  S2UR UR5, SR_CgaCtaId ;  /* 0x00000000000579c3 */ /* 0x000f220000008800 */
[----:B------:R-:W-:-:S07]  /*00e0*/  USHF.R.S32.HI UR4, URZ, 0x8, UR4 ;  /* 0x00000008ff047899 */ /* 0x000fce0008011404 */
[----:B------:R-:W1:Y:S01]  /*00f0*/  LDC.64 R4, c[0x0][0x380] ;  /* 0x0000e000ff047b82 */ /* 0x000e620000000a00 */
[----:B0-----:R-:W-:Y:S01]  /*0100*/  IMAD R6, R8, UR4, RZ ;  /* 0x0000000408067c24 */ /* 0x001fe2000f8e02ff */
[----:B------:R-:W-:-:S04]  /*0110*/  UMOV UR4, 0x400 ;  /* 0x0000040000047882 */ /* 0x000fc80000000000 */
[----:B------:R-:W-:Y:S01]  /*0120*/  LEA R6, R6, R13, 0x1 ;  /* 0x0000000d06067211 */ /* 0x000fe200078e08ff */
[----:B----4-:R-:W-:-:S04]  /*0130*/  ULEA UR4, UR5, UR4, 0x18 ;  /* 0x0000000405047291 */ /* 0x010fc8000f8ec0ff */
[----:B---3--:R-:W-:-:S04]  /*0140*/  VIADD R7, R6, UR8 ;  /* 0x0000000806077c36 */ /* 0x008fc80008000000 */
[C---:B-1----:R-:W-:Y:S01]  /*0150*/  IMAD.WIDE.U32 R2, R7.reuse, 0x4, R4 ;  /* 0x0000000407027825 */ /* 0x042fe200078e0004 */
[----:B--2---:R-:W-:Y:S01]  /*0160*/  @!P0 STS [UR4], R0 ;  /* 0x00000000ff008988 */ /* 0x004fe20008000804 */
[----:B------:R-:W-:Y:S06]  /*0170*/  BAR.SYNC.DEFER_BLOCKING 0x0 ;  /* 0x0000000000007b1d */ /* 0x000fec0000010000 */
[----:B------:R-:W2:Y:S01]  /*0180*/  LDG.E R9, desc[UR6][R2.64] ;  /* 0x0000000602097981 */ /* 0x000ea2000c1e1900 */
[----:B------:R-:W-:-:S03]  /*0190*/  IADD3 R7, PT, PT, R7, R8, RZ ;  /* 0x0000000807077210 */ /* 0x000fc60007ffe0ff */
[----:B------:R-:W2:Y:S01]  /*01a0*/  LDS R6, [UR4] ;  /* 0x00000004ff067984 */ /* 0x000ea20008000800 */
[----:B------:R-:W0:Y:S01]  /*01b0*/  LDCU UR4, c[0x0][0x390] ;  /* 0x00007200ff0477ac */ /* 0x000e220008000800 */
[----:B------:R-:W-:Y:S01]  /*01c0*/  IMAD.WIDE.U32 R4, R7, 0x4, R4 ;  /* 0x0000000407047825 */ /* 0x000fe200078e0004 */
[----:B------:R-:W-:-:S03]  /*01d0*/  IADD3 R7, PT, PT, R13, R8, RZ ;  /* 0x000000080d077210 */ /* 0x000fc60007ffe0ff */
[----:B--2---:R-:W-:-:S05]  /*01e0*/  IMAD.IADD R9, R6, 0x1, R9 ;  /* 0x0000000106097824 */ /* 0x004fca00078e0209 */
[----:B------:R-:W-:Y:S04]  /*01f0*/  STG.E desc[UR6][R2.64], R9 ;  /* 0x0000000902007986 */ /* 0x000fe8000c101906 */
[----:B------:R-:W2:Y:S01]  /*0200*/  LDG.E R11, desc[UR6][R4.64] ;  /* 0x00000006040b7981 */ /* 0x000ea2000c1e1900 */
[----:B0-----:R-:W-:-:S04]  /*0210*/  ISETP.GE.U32.AND P0, PT, R7, UR4, PT ;  /* 0x0000000407007c0c */ /* 0x001fc8000bf06070 */
[----:B------:R-:W-:-:S05]  /*0220*/  SEL R6, R6, RZ, !P0 ;  /* 0x000000ff06067207 */ /* 0x000fca0004000000 */
[----:B--2---:R-:W-:-:S05]  /*0230*/  IMAD.IADD R11, R6, 0x1, R11 ;  /* 0x00000001060b7824 */ /* 0x004fca00078e020b */
[----:B------:R-:W-:Y:S01]  /*0240*/  STG.E desc[UR6][R4.64], R11 ;  /* 0x0000000b04007986 */ /* 0x000fe2000c101906 */
[----:B------:R-:W-:Y:S05]  /*0250*/  EXIT ;  /* 0x000000000000794d */ /* 0x000fea0003800000 */
.L_x_0:
[----:B------:R-:W-:-:S00]  /*0260*/  BRA `(.L_x_0) ;  /* 0xfffffffc00fc7947 */ /* 0x000fc0000383ffff */
[----:B------:R-:W-:-:S00]  /*0270*/  NOP ;  /* 0x0000000000007918 */ /* 0x000fc00000000000 */
        /* <DEDUP_REMOVED lines=8> */
.L_x_1:


//--------------------- .nv.shared._Z13uniformAdd_ssPiS_iii --------------------------
	.section	.nv.shared._Z13uniformAdd_ssPiS_iii,"aw",@nobits
	.sectionflags	@""
	.align	4
.nv.shared._Z13uniformAdd_ssPiS_iii:
	.zero		1028


//--------------------- .nv.shared.reserved.0     --------------------------
	.section	.nv.shared.reserved.0,"aw",@nobits
	.weak		__nv_reservedSMEM_offset_0_alias
	.size		__nv_reservedSMEM_offset_0_alias, 0, 64
	.other		__nv_reservedSMEM_offset_0_alias,@"STO_CUDA_RESERVED_SHARED STV_DEFAULT"
__nv_reservedSMEM_offset_0_alias:
	.zero		0
	.zero		64


//--------------------- .nv.constant0._Z13uniformAdd_ssPiS_iii --------------------------
	.section	.nv.constant0._Z13uniformAdd_ssPiS_iii,"a",@progbits
	.sectionflags	@""
	.align	4
.nv.constant0._Z13uniformAdd_ssPiS_iii:
	.zero		924


//--------------------- SYMBOLS --------------------------

	.type		.nv.reservedSmem.offset0,@object
	.size		.nv.reservedSmem.offset0,0x4
	.type		.nv.reservedSmem.cap,@object
	.size		.nv.reservedSmem.cap,0x4
